//
// Generated by NVIDIA NVVM Compiler
//
// Compiler Build ID: CL-36424714
// Cuda compilation tools, release 13.0, V13.0.88
// Based on NVVM 20.0.0
//

.version 9.0
.target sm_100
.address_size 64

	// .globl	_Z27convolution_constant_memoryPfS_iii
.const .align 4 .b8 mask[36];

.visible .entry _Z27convolution_constant_memoryPfS_iii(
	.param .u64 .ptr .align 1 _Z27convolution_constant_memoryPfS_iii_param_0,
	.param .u64 .ptr .align 1 _Z27convolution_constant_memoryPfS_iii_param_1,
	.param .u32 _Z27convolution_constant_memoryPfS_iii_param_2,
	.param .u32 _Z27convolution_constant_memoryPfS_iii_param_3,
	.param .u32 _Z27convolution_constant_memoryPfS_iii_param_4
)
{
	.reg .pred 	%p<95>;
	.reg .b32 	%r<67>;
	.reg .b32 	%f<99>;
	.reg .b64 	%rd<63>;

	ld.param.u64 	%rd7, [_Z27convolution_constant_memoryPfS_iii_param_0];
	ld.param.u64 	%rd6, [_Z27convolution_constant_memoryPfS_iii_param_1];
	ld.param.u32 	%r26, [_Z27convolution_constant_memoryPfS_iii_param_2];
	ld.param.u32 	%r27, [_Z27convolution_constant_memoryPfS_iii_param_3];
	ld.param.u32 	%r28, [_Z27convolution_constant_memoryPfS_iii_param_4];
	cvta.to.global.u64 	%rd1, %rd7;
	mov.u32 	%r29, %tid.x;
	mov.u32 	%r30, %ctaid.x;
	mov.u32 	%r31, %ntid.x;
	mad.lo.s32 	%r1, %r30, %r31, %r29;
	mov.u32 	%r32, %tid.y;
	mov.u32 	%r33, %ctaid.y;
	mov.u32 	%r34, %ntid.y;
	mad.lo.s32 	%r2, %r33, %r34, %r32;
	setp.ge.s32 	%p2, %r2, %r27;
	setp.ge.s32 	%p3, %r1, %r26;
	or.pred  	%p4, %p3, %p2;
	@%p4 bra 	$L__BB0_45;
	shr.u32 	%r35, %r28, 31;
	add.s32 	%r36, %r28, %r35;
	shr.s32 	%r37, %r36, 1;
	neg.s32 	%r3, %r37;
	sub.s32 	%r4, %r1, %r37;
	setp.lt.s32 	%p5, %r28, 1;
	mov.f32 	%f77, 0f00000000;
	@%p5 bra 	$L__BB0_44;
	and.b32  	%r5, %r28, 7;
	add.s32 	%r6, %r5, -1;
	and.b32  	%r7, %r28, 3;
	and.b32  	%r8, %r28, 2147483640;
	and.b32  	%r9, %r28, 1;
	add.s32 	%r10, %r3, %r2;
	mov.f32 	%f77, 0f00000000;
	mov.b32 	%r62, 0;
	mov.u64 	%rd58, mask;
	cvt.s64.s32 	%rd44, %r4;
$L__BB0_3:
	setp.lt.u32 	%p6, %r28, 8;
	add.s32 	%r40, %r10, %r62;
	setp.gt.s32 	%p7, %r40, -1;
	setp.lt.s32 	%p8, %r40, %r27;
	and.pred  	%p1, %p7, %p8;
	mul.lo.s32 	%r12, %r40, %r26;
	mul.lo.s32 	%r13, %r62, %r28;
	mov.b32 	%r65, 0;
	@%p6 bra 	$L__BB0_22;
	mov.b32 	%r63, 0;
	cvt.s64.s32 	%rd15, %r12;
	cvt.u64.u32 	%rd19, %r13;
$L__BB0_5:
	.pragma "nounroll";
	add.s32 	%r15, %r4, %r63;
	setp.gt.s32 	%p9, %r15, -1;
	setp.lt.s32 	%p10, %r15, %r26;
	and.pred  	%p11, %p9, %p10;
	and.pred  	%p13, %p1, %p11;
	not.pred 	%p14, %p13;
	@%p14 bra 	$L__BB0_7;
	add.s32 	%r42, %r15, %r12;
	mul.wide.s32 	%rd8, %r42, 4;
	add.s64 	%rd9, %rd1, %rd8;
	ld.global.f32 	%f43, [%rd9];
	add.s32 	%r43, %r63, %r13;
	mul.wide.u32 	%rd10, %r43, 4;
	add.s64 	%rd12, %rd58, %rd10;
	ld.const.f32 	%f44, [%rd12];
	fma.rn.f32 	%f77, %f43, %f44, %f77;
$L__BB0_7:
	add.s32 	%r44, %r15, 1;
	setp.gt.s32 	%p15, %r44, -1;
	setp.lt.s32 	%p16, %r44, %r26;
	and.pred  	%p17, %p15, %p16;
	and.pred  	%p18, %p1, %p17;
	cvt.s64.s32 	%rd13, %r63;
	add.s64 	%rd16, %rd44, %rd13;
	add.s64 	%rd17, %rd16, %rd15;
	shl.b64 	%rd18, %rd17, 2;
	add.s64 	%rd2, %rd1, %rd18;
	add.s64 	%rd20, %rd13, %rd19;
	shl.b64 	%rd21, %rd20, 2;
	mov.u64 	%rd22, mask;
	add.s64 	%rd3, %rd22, %rd21;
	not.pred 	%p19, %p18;
	@%p19 bra 	$L__BB0_9;
	ld.global.f32 	%f45, [%rd2+4];
	ld.const.f32 	%f46, [%rd3+4];
	fma.rn.f32 	%f77, %f45, %f46, %f77;
$L__BB0_9:
	add.s32 	%r45, %r15, 2;
	setp.gt.s32 	%p20, %r45, -1;
	setp.lt.s32 	%p21, %r45, %r26;
	and.pred  	%p22, %p20, %p21;
	and.pred  	%p23, %p1, %p22;
	not.pred 	%p24, %p23;
	@%p24 bra 	$L__BB0_11;
	ld.global.f32 	%f47, [%rd2+8];
	ld.const.f32 	%f48, [%rd3+8];
	fma.rn.f32 	%f77, %f47, %f48, %f77;
$L__BB0_11:
	add.s32 	%r46, %r15, 3;
	setp.gt.s32 	%p25, %r46, -1;
	setp.lt.s32 	%p26, %r46, %r26;
	and.pred  	%p27, %p25, %p26;
	and.pred  	%p28, %p1, %p27;
	not.pred 	%p29, %p28;
	@%p29 bra 	$L__BB0_13;
	ld.global.f32 	%f49, [%rd2+12];
	ld.const.f32 	%f50, [%rd3+12];
	fma.rn.f32 	%f77, %f49, %f50, %f77;
$L__BB0_13:
	add.s32 	%r47, %r15, 4;
	setp.gt.s32 	%p30, %r47, -1;
	setp.lt.s32 	%p31, %r47, %r26;
	and.pred  	%p32, %p30, %p31;
	and.pred  	%p33, %p1, %p32;
	not.pred 	%p34, %p33;
	@%p34 bra 	$L__BB0_15;
	ld.global.f32 	%f51, [%rd2+16];
	ld.const.f32 	%f52, [%rd3+16];
	fma.rn.f32 	%f77, %f51, %f52, %f77;
$L__BB0_15:
	add.s32 	%r48, %r15, 5;
	setp.gt.s32 	%p35, %r48, -1;
	setp.lt.s32 	%p36, %r48, %r26;
	and.pred  	%p37, %p35, %p36;
	and.pred  	%p38, %p1, %p37;
	not.pred 	%p39, %p38;
	@%p39 bra 	$L__BB0_17;
	ld.global.f32 	%f53, [%rd2+20];
	ld.const.f32 	%f54, [%rd3+20];
	fma.rn.f32 	%f77, %f53, %f54, %f77;
$L__BB0_17:
	add.s32 	%r49, %r15, 6;
	setp.gt.s32 	%p40, %r49, -1;
	setp.lt.s32 	%p41, %r49, %r26;
	and.pred  	%p42, %p40, %p41;
	and.pred  	%p43, %p1, %p42;
	not.pred 	%p44, %p43;
	@%p44 bra 	$L__BB0_19;
	ld.global.f32 	%f55, [%rd2+24];
	ld.const.f32 	%f56, [%rd3+24];
	fma.rn.f32 	%f77, %f55, %f56, %f77;
$L__BB0_19:
	add.s32 	%r50, %r15, 7;
	setp.gt.s32 	%p45, %r50, -1;
	setp.lt.s32 	%p46, %r50, %r26;
	and.pred  	%p47, %p45, %p46;
	and.pred  	%p48, %p1, %p47;
	not.pred 	%p49, %p48;
	@%p49 bra 	$L__BB0_21;
	ld.global.f32 	%f57, [%rd2+28];
	ld.const.f32 	%f58, [%rd3+28];
	fma.rn.f32 	%f77, %f57, %f58, %f77;
$L__BB0_21:
	add.s32 	%r63, %r63, 8;
	setp.ne.s32 	%p50, %r63, %r8;
	mov.u32 	%r65, %r8;
	@%p50 bra 	$L__BB0_5;
$L__BB0_22:
	setp.eq.s32 	%p51, %r5, 0;
	@%p51 bra 	$L__BB0_43;
	setp.lt.u32 	%p52, %r6, 3;
	@%p52 bra 	$L__BB0_33;
	add.s32 	%r18, %r4, %r65;
	setp.gt.s32 	%p53, %r18, -1;
	setp.lt.s32 	%p54, %r18, %r26;
	and.pred  	%p55, %p53, %p54;
	and.pred  	%p57, %p1, %p55;
	not.pred 	%p58, %p57;
	@%p58 bra 	$L__BB0_26;
	add.s32 	%r51, %r18, %r12;
	mul.wide.s32 	%rd23, %r51, 4;
	add.s64 	%rd24, %rd1, %rd23;
	ld.global.f32 	%f60, [%rd24];
	add.s32 	%r52, %r65, %r13;
	mul.wide.u32 	%rd25, %r52, 4;
	add.s64 	%rd27, %rd58, %rd25;
	ld.const.f32 	%f61, [%rd27];
	fma.rn.f32 	%f77, %f60, %f61, %f77;
$L__BB0_26:
	add.s32 	%r53, %r18, 1;
	setp.gt.s32 	%p59, %r53, -1;
	setp.lt.s32 	%p60, %r53, %r26;
	and.pred  	%p61, %p59, %p60;
	and.pred  	%p62, %p1, %p61;
	cvt.u64.u32 	%rd28, %r65;
	cvt.s64.s32 	%rd30, %r12;
	add.s64 	%rd31, %rd44, %rd28;
	add.s64 	%rd32, %rd31, %rd30;
	shl.b64 	%rd33, %rd32, 2;
	add.s64 	%rd4, %rd1, %rd33;
	cvt.u64.u32 	%rd34, %r13;
	add.s64 	%rd35, %rd28, %rd34;
	shl.b64 	%rd36, %rd35, 2;
	add.s64 	%rd5, %rd58, %rd36;
	not.pred 	%p63, %p62;
	@%p63 bra 	$L__BB0_28;
	ld.global.f32 	%f62, [%rd4+4];
	ld.const.f32 	%f63, [%rd5+4];
	fma.rn.f32 	%f77, %f62, %f63, %f77;
$L__BB0_28:
	add.s32 	%r54, %r18, 2;
	setp.gt.s32 	%p64, %r54, -1;
	setp.lt.s32 	%p65, %r54, %r26;
	and.pred  	%p66, %p64, %p65;
	and.pred  	%p67, %p1, %p66;
	not.pred 	%p68, %p67;
	@%p68 bra 	$L__BB0_30;
	ld.global.f32 	%f64, [%rd4+8];
	ld.const.f32 	%f65, [%rd5+8];
	fma.rn.f32 	%f77, %f64, %f65, %f77;
$L__BB0_30:
	add.s32 	%r55, %r18, 3;
	setp.gt.s32 	%p69, %r55, -1;
	setp.lt.s32 	%p70, %r55, %r26;
	and.pred  	%p71, %p69, %p70;
	and.pred  	%p72, %p1, %p71;
	not.pred 	%p73, %p72;
	@%p73 bra 	$L__BB0_32;
	ld.global.f32 	%f66, [%rd4+12];
	ld.const.f32 	%f67, [%rd5+12];
	fma.rn.f32 	%f77, %f66, %f67, %f77;
$L__BB0_32:
	add.s32 	%r65, %r65, 4;
$L__BB0_33:
	setp.eq.s32 	%p74, %r7, 0;
	@%p74 bra 	$L__BB0_43;
	setp.eq.s32 	%p75, %r7, 1;
	@%p75 bra 	$L__BB0_40;
	add.s32 	%r21, %r4, %r65;
	setp.gt.s32 	%p76, %r21, -1;
	setp.lt.s32 	%p77, %r21, %r26;
	and.pred  	%p78, %p76, %p77;
	and.pred  	%p80, %p1, %p78;
	not.pred 	%p81, %p80;
	@%p81 bra 	$L__BB0_37;
	add.s32 	%r56, %r21, %r12;
	mul.wide.s32 	%rd38, %r56, 4;
	add.s64 	%rd39, %rd1, %rd38;
	ld.global.f32 	%f69, [%rd39];
	add.s32 	%r57, %r65, %r13;
	mul.wide.u32 	%rd40, %r57, 4;
	add.s64 	%rd42, %rd58, %rd40;
	ld.const.f32 	%f70, [%rd42];
	fma.rn.f32 	%f77, %f69, %f70, %f77;
$L__BB0_37:
	add.s32 	%r58, %r21, 1;
	setp.gt.s32 	%p82, %r58, -1;
	setp.lt.s32 	%p83, %r58, %r26;
	and.pred  	%p84, %p82, %p83;
	and.pred  	%p85, %p1, %p84;
	not.pred 	%p86, %p85;
	@%p86 bra 	$L__BB0_39;
	cvt.s64.s32 	%rd43, %r12;
	cvt.s64.s32 	%rd45, %r65;
	add.s64 	%rd46, %rd44, %rd45;
	add.s64 	%rd47, %rd46, %rd43;
	shl.b64 	%rd48, %rd47, 2;
	add.s64 	%rd49, %rd1, %rd48;
	ld.global.f32 	%f71, [%rd49+4];
	cvt.u64.u32 	%rd50, %r13;
	add.s64 	%rd51, %rd45, %rd50;
	shl.b64 	%rd52, %rd51, 2;
	add.s64 	%rd54, %rd58, %rd52;
	ld.const.f32 	%f72, [%rd54+4];
	fma.rn.f32 	%f77, %f71, %f72, %f77;
$L__BB0_39:
	add.s32 	%r65, %r65, 2;
$L__BB0_40:
	setp.eq.s32 	%p87, %r9, 0;
	@%p87 bra 	$L__BB0_43;
	add.s32 	%r24, %r4, %r65;
	setp.gt.s32 	%p88, %r24, -1;
	setp.lt.s32 	%p89, %r24, %r26;
	and.pred  	%p90, %p88, %p89;
	and.pred  	%p92, %p1, %p90;
	not.pred 	%p93, %p92;
	@%p93 bra 	$L__BB0_43;
	add.s32 	%r59, %r24, %r12;
	mul.wide.s32 	%rd55, %r59, 4;
	add.s64 	%rd56, %rd1, %rd55;
	ld.global.f32 	%f73, [%rd56];
	add.s32 	%r60, %r65, %r13;
	mul.wide.u32 	%rd57, %r60, 4;
	add.s64 	%rd59, %rd58, %rd57;
	ld.const.f32 	%f74, [%rd59];
	fma.rn.f32 	%f77, %f73, %f74, %f77;
$L__BB0_43:
	add.s32 	%r62, %r62, 1;
	setp.ne.s32 	%p94, %r62, %r28;
	@%p94 bra 	$L__BB0_3;
$L__BB0_44:
	mad.lo.s32 	%r61, %r26, %r2, %r1;
	cvta.to.global.u64 	%rd60, %rd6;
	mul.wide.s32 	%rd61, %r61, 4;
	add.s64 	%rd62, %rd60, %rd61;
	st.global.f32 	[%rd62], %f77;
$L__BB0_45:
	ret;

}


// ===== COMPILED SASS (sm_100) =====

	.target	sm_100

	.elftype	@"ET_EXEC"


//--------------------- .note.nv.tkinfo           --------------------------
	.section	.note.nv.tkinfo,"",@"SHT_NOTE"
	.sectionflags	@"SHF_NOTE_NV_TKINFO"
	.tkinfo
        /*0018*/ 	.word	0x00000002
        /*0030*/ 	.string	""
        /*0030*/ 	.string	"ptxas"
        /*0030*/ 	.string	"Cuda compilation tools, release 13.0, V13.0.88"
        /*0030*/ 	.string	"Build cuda_13.0.r13.0/compiler.36424714_0"
        /*0030*/ 	.string	"-arch sm_100 -m 64 "



//--------------------- .note.nv.cuinfo           --------------------------
	.section	.note.nv.cuinfo,"",@"SHT_NOTE"
	.sectionflags	@"SHF_NOTE_NV_CUINFO"
        /*0018*/ 	.short	0x0002
        /*001a*/ 	.short	0x0064
        /*001c*/ 	.short	0x0082
	.zero		2


//--------------------- .nv.info                  --------------------------
	.section	.nv.info,"",@"SHT_CUDA_INFO"
	.align	4


	//----- nvinfo : EIATTR_REGCOUNT
	.align		4
        /*0000*/ 	.byte	0x04, 0x2f
        /*0002*/ 	.short	(.L_2 - .L_1)
	.align		4
.L_1:
        /*0004*/ 	.word	index@(_Z27convolution_constant_memoryPfS_iii)
        /*0008*/ 	.word	0x0000001b


	//----- nvinfo : EIATTR_FRAME_SIZE
	.align		4
.L_2:
        /*000c*/ 	.byte	0x04, 0x11
        /*000e*/ 	.short	(.L_4 - .L_3)
	.align		4
.L_3:
        /*0010*/ 	.word	index@(_Z27convolution_constant_memoryPfS_iii)
        /*0014*/ 	.word	0x00000000


	//----- nvinfo : EIATTR_MIN_STACK_SIZE
	.align		4
.L_4:
        /*0018*/ 	.byte	0x04, 0x12
        /*001a*/ 	.short	(.L_6 - .L_5)
	.align		4
.L_5:
        /*001c*/ 	.word	index@(_Z27convolution_constant_memoryPfS_iii)
        /*0020*/ 	.word	0x00000000
.L_6:


//--------------------- .nv.compat                --------------------------
	.section	.nv.compat,"",@"SHT_CUDA_COMPAT_INFO"
	.align	4
        /*0000*/ 	.byte	0x02, 0x09, 0x00, 0x00, 0x02, 0x02, 0x01, 0x00, 0x02, 0x05, 0x05, 0x00, 0x03, 0x07, 0x01, 0x01
        /*0010*/ 	.byte	0x02, 0x03, 0x00, 0x00, 0x02, 0x06, 0x01, 0x00, 0x04, 0x0b, 0x08, 0x00, 0x09, 0x00, 0x00, 0x00
        /*0020*/ 	.byte	0x00, 0x00, 0x00, 0x00


//--------------------- .nv.info._Z27convolution_constant_memoryPfS_iii --------------------------
	.section	.nv.info._Z27convolution_constant_memoryPfS_iii,"",@"SHT_CUDA_INFO"
	.sectionflags	@""
	.align	4


	//----- nvinfo : EIATTR_CUDA_API_VERSION
	.align		4
        /*0000*/ 	.byte	0x04, 0x37
        /*0002*/ 	.short	(.L_8 - .L_7)
.L_7:
        /*0004*/ 	.word	0x00000082


	//----- nvinfo : EIATTR_KPARAM_INFO
	.align		4
.L_8:
        /*0008*/ 	.byte	0x04, 0x17
        /*000a*/ 	.short	(.L_10 - .L_9)
.L_9:
        /*000c*/ 	.word	0x00000000
        /*0010*/ 	.short	0x0004
        /*0012*/ 	.short	0x0018
        /*0014*/ 	.byte	0x00, 0xf0, 0x11, 0x00


	//----- nvinfo : EIATTR_KPARAM_INFO
	.align		4
.L_10:
        /*0018*/ 	.byte	0x04, 0x17
        /*001a*/ 	.short	(.L_12 - .L_11)
.L_11:
        /*001c*/ 	.word	0x00000000
        /*0020*/ 	.short	0x0003
        /*0022*/ 	.short	0x0014
        /*0024*/ 	.byte	0x00, 0xf0, 0x11, 0x00


	//----- nvinfo : EIATTR_KPARAM_INFO
	.align		4
.L_12:
        /*0028*/ 	.byte	0x04, 0x17
        /*002a*/ 	.short	(.L_14 - .L_13)
.L_13:
        /*002c*/ 	.word	0x00000000
        /*0030*/ 	.short	0x0002
        /*0032*/ 	.short	0x0010
        /*0034*/ 	.byte	0x00, 0xf0, 0x11, 0x00


	//----- nvinfo : EIATTR_KPARAM_INFO
	.align		4
.L_14:
        /*0038*/ 	.byte	0x04, 0x17
        /*003a*/ 	.short	(.L_16 - .L_15)
.L_15:
        /*003c*/ 	.word	0x00000000
        /*0040*/ 	.short	0x0001
        /*0042*/ 	.short	0x0008
        /*0044*/ 	.byte	0x00, 0xf5, 0x21, 0x00


	//----- nvinfo : EIATTR_KPARAM_INFO
	.align		4
.L_16:
        /*0048*/ 	.byte	0x04, 0x17
        /*004a*/ 	.short	(.L_18 - .L_17)
.L_17:
        /*004c*/ 	.word	0x00000000
        /*0050*/ 	.short	0x0000
        /*0052*/ 	.short	0x0000
        /*0054*/ 	.byte	0x00, 0xf5, 0x21, 0x00


	//----- nvinfo : EIATTR_SPARSE_MMA_MASK
	.align		4
.L_18:
        /*0058*/ 	.byte	0x03, 0x50
        /*005a*/ 	.short	0x0000


	//----- nvinfo : EIATTR_MAXREG_COUNT
	.align		4
        /*005c*/ 	.byte	0x03, 0x1b
        /*005e*/ 	.short	0x00ff


	//----- nvinfo : EIATTR_MERCURY_ISA_VERSION
	.align		4
        /*0060*/ 	.byte	0x03, 0x5f
        /*0062*/ 	.short	0x0101


	//----- nvinfo : EIATTR_VRC_CTA_INIT_COUNT
	.align		4
        /*0064*/ 	.byte	0x02, 0x4a
	.zero		1
	.zero		1


	//----- nvinfo : EIATTR_EXIT_INSTR_OFFSETS
	.align		4
        /*0068*/ 	.byte	0x04, 0x1c
        /*006a*/ 	.short	(.L_20 - .L_19)


	//   ....[0]....
.L_19:
        /*006c*/ 	.word	0x000000c0


	//   ....[1]....
        /*0070*/ 	.word	0x00000d90


	//----- nvinfo : EIATTR_CRS_STACK_SIZE
	.align		4
.L_20:
        /*0074*/ 	.byte	0x04, 0x1e
        /*0076*/ 	.short	(.L_22 - .L_21)
.L_21:
        /*0078*/ 	.word	0x00000000


	//----- nvinfo : EIATTR_CBANK_PARAM_SIZE
	.align		4
.L_22:
        /*007c*/ 	.byte	0x03, 0x19
        /*007e*/ 	.short	0x001c


	//----- nvinfo : EIATTR_PARAM_CBANK
	.align		4
        /*0080*/ 	.byte	0x04, 0x0a
        /*0082*/ 	.short	(.L_24 - .L_23)
	.align		4
.L_23:
        /*0084*/ 	.word	index@(.nv.constant0._Z27convolution_constant_memoryPfS_iii)
        /*0088*/ 	.short	0x0380
        /*008a*/ 	.short	0x001c


	//----- nvinfo : EIATTR_SW_WAR
	.align		4
.L_24:
        /*008c*/ 	.byte	0x04, 0x36
        /*008e*/ 	.short	(.L_26 - .L_25)
.L_25:
        /*0090*/ 	.word	0x00000008
.L_26:


//--------------------- .nv.callgraph             --------------------------
	.section	.nv.callgraph,"",@"SHT_CUDA_CALLGRAPH"
	.align	4
	.sectionentsize	8
	.align		4
        /*0000*/ 	.word	0x00000000
	.align		4
        /*0004*/ 	.word	0xffffffff
	.align		4
        /*0008*/ 	.word	0x00000000
	.align		4
        /*000c*/ 	.word	0xfffffffe
	.align		4
        /*0010*/ 	.word	0x00000000
	.align		4
        /*0014*/ 	.word	0xfffffffd
	.align		4
        /*0018*/ 	.word	0x00000000
	.align		4
        /*001c*/ 	.word	0xfffffffc


//--------------------- .nv.constant3             --------------------------
	.section	.nv.constant3,"a",@progbits
	.align	4
.nv.constant3:
	.type		mask,@object
	.size		mask,(.L_0 - mask)
mask:
	.zero		36
.L_0:


//--------------------- .text._Z27convolution_constant_memoryPfS_iii --------------------------
	.section	.text._Z27convolution_constant_memoryPfS_iii,"ax",@progbits
	.align	128
        .global         _Z27convolution_constant_memoryPfS_iii
        .type           _Z27convolution_constant_memoryPfS_iii,@function
        .size           _Z27convolution_constant_memoryPfS_iii,(.L_x_9 - _Z27convolution_constant_memoryPfS_iii)
        .other          _Z27convolution_constant_memoryPfS_iii,@"STO_CUDA_ENTRY STV_DEFAULT"
_Z27convolution_constant_memoryPfS_iii:
.text._Z27convolution_constant_memoryPfS_iii:
[----:B------:R-:W-:Y:S01]  /*0000*/  LDC R1, c[0x0][0x37c] ;  /* 0x0000df00ff017b82 */ /* 0x000fe20000000800 */
[----:B------:R-:W0:Y:S07]  /*0010*/  S2R R0, SR_TID.Y ;  /* 0x0000000000007919 */ /* 0x000e2e0000002200 */
[----:B------:R-:W1:Y:S01]  /*0020*/  LDC R2, c[0x0][0x360] ;  /* 0x0000d800ff027b82 */ /* 0x000e620000000800 */
[----:B------:R-:W2:Y:S01]  /*0030*/  LDCU.64 UR6, c[0x0][0x390] ;  /* 0x00007200ff0677ac */ /* 0x000ea20008000a00 */
[----:B------:R-:W1:Y:S06]  /*0040*/  S2R R3, SR_TID.X ;  /* 0x0000000000037919 */ /* 0x000e6c0000002100 */
[----:B------:R-:W0:Y:S08]  /*0050*/  S2UR UR5, SR_CTAID.Y ;  /* 0x00000000000579c3 */ /* 0x000e300000002600 */
[----:B------:R-:W0:Y:S08]  /*0060*/  LDC R5, c[0x0][0x364] ;  /* 0x0000d900ff057b82 */ /* 0x000e300000000800 */
[----:B------:R-:W1:Y:S01]  /*0070*/  S2UR UR4, SR_CTAID.X ;  /* 0x00000000000479c3 */ /* 0x000e620000002500 */
[----:B0-----:R-:W-:-:S05]  /*0080*/  IMAD R0, R5, UR5, R0 ;  /* 0x0000000505007c24 */ /* 0x001fca000f8e0200 */
[----:B--2---:R-:W-:Y:S01]  /*0090*/  ISETP.GE.AND P0, PT, R0, UR7, PT ;  /* 0x0000000700007c0c */ /* 0x004fe2000bf06270 */
[----:B-1----:R-:W-:-:S05]  /*00a0*/  IMAD R3, R2, UR4, R3 ;  /* 0x0000000402037c24 */ /* 0x002fca000f8e0203 */
[----:B------:R-:W-:-:S13]  /*00b0*/  ISETP.GE.OR P0, PT, R3, UR6, P0 ;  /* 0x0000000603007c0c */ /* 0x000fda0008706670 */
[----:B------:R-:W-:Y:S05]  /*00c0*/  @P0 EXIT ;  /* 0x000000000000094d */ /* 0x000fea0003800000 */
[----:B------:R-:W0:Y:S01]  /*00d0*/  LDCU UR5, c[0x0][0x398] ;  /* 0x00007300ff0577ac */ /* 0x000e220008000800 */
[----:B------:R-:W-:Y:S01]  /*00e0*/  IMAD.MOV.U32 R2, RZ, RZ, RZ ;  /* 0x000000ffff027224 */ /* 0x000fe200078e00ff */
[----:B------:R-:W1:Y:S01]  /*00f0*/  LDCU.64 UR10, c[0x0][0x358] ;  /* 0x00006b00ff0a77ac */ /* 0x000e620008000a00 */
[----:B0-----:R-:W-:-:S09]  /*0100*/  UISETP.GE.AND UP0, UPT, UR5, 0x1, UPT ;  /* 0x000000010500788c */ /* 0x001fd2000bf06270 */
[----:B-1----:R-:W-:Y:S05]  /*0110*/  BRA.U !UP0, `(.L_x_0) ;  /* 0x0000000d080c7547 */ /* 0x002fea000b800000 */
[----:B------:R-:W-:Y:S01]  /*0120*/  ULEA.HI UR4, UR5, UR5, URZ, 0x1 ;  /* 0x0000000505047291 */ /* 0x000fe2000f8f08ff */
[----:B------:R-:W-:Y:S01]  /*0130*/  IMAD.MOV.U32 R2, RZ, RZ, RZ ;  /* 0x000000ffff027224 */ /* 0x000fe200078e00ff */
[----:B------:R-:W-:Y:S02]  /*0140*/  ULOP3.LUT UR8, UR5, 0x7, URZ, 0xc0, !UPT ;  /* 0x0000000705087892 */ /* 0x000fe4000f8ec0ff */
[----:B------:R-:W-:Y:S02]  /*0150*/  USHF.R.S32.HI UR4, URZ, 0x1, UR4 ;  /* 0x00000001ff047899 */ /* 0x000fe40008011404 */
[----:B------:R-:W-:Y:S02]  /*0160*/  UIADD3 UR6, UPT, UPT, UR8, -0x1, URZ ;  /* 0xffffffff08067890 */ /* 0x000fe4000fffe0ff */
[----:B------:R-:W-:Y:S02]  /*0170*/  ULOP3.LUT UR9, UR5, 0x3, URZ, 0xc0, !UPT ;  /* 0x0000000305097892 */ /* 0x000fe4000f8ec0ff */
[----:B------:R-:W-:Y:S01]  /*0180*/  VIADD R4, R3, -UR4 ;  /* 0x8000000403047c36 */ /* 0x000fe20008000000 */
[----:B------:R-:W-:Y:S01]  /*0190*/  ULOP3.LUT UR5, UR5, 0x7ffffff8, URZ, 0xc0, !UPT ;  /* 0x7ffffff805057892 */ /* 0x000fe2000f8ec0ff */
[----:B------:R-:W-:Y:S01]  /*01a0*/  VIADD R16, R0, -UR4 ;  /* 0x8000000400107c36 */ /* 0x000fe20008000000 */
[----:B------:R-:W-:-:S02]  /*01b0*/  UISETP.GE.U32.AND UP1, UPT, UR6, 0x3, UPT ;  /* 0x000000030600788c */ /* 0x000fc4000bf26070 */
[----:B------:R-:W-:Y:S01]  /*01c0*/  SHF.R.S32.HI R5, RZ, 0x1f, R4 ;  /* 0x0000001fff057819 */ /* 0x000fe20000011404 */
[----:B------:R-:W-:-:S08]  /*01d0*/  UMOV UR4, URZ ;  /* 0x000000ff00047c82 */ /* 0x000fd00008000000 */
.L_x_7:
[----:B------:R-:W0:Y:S01]  /*01e0*/  LDCU UR12, c[0x0][0x398] ;  /* 0x00007300ff0c77ac */ /* 0x000e220008000800 */
[----:B------:R-:W-:Y:S02]  /*01f0*/  VIADD R7, R16, UR4 ;  /* 0x0000000410077c36 */ /* 0x000fe40008000000 */
[----:B------:R-:W-:Y:S01]  /*0200*/  IMAD.MOV.U32 R9, RZ, RZ, RZ ;  /* 0x000000ffff097224 */ /* 0x000fe200078e00ff */
[----:B------:R-:W1:Y:S01]  /*0210*/  LDCU.64 UR6, c[0x0][0x390] ;  /* 0x00007200ff0677ac */ /* 0x000e620008000a00 */
[----:B0-----:R-:W-:Y:S02]  /*0220*/  UISETP.GE.U32.AND UP2, UPT, UR12, 0x8, UPT ;  /* 0x000000080c00788c */ /* 0x001fe4000bf46070 */
[----:B------:R-:W-:Y:S01]  /*0230*/  UIMAD UR14, UR4, UR12, URZ ;  /* 0x0000000c040e72a4 */ /* 0x000fe2000f8e02ff */
[----:B-1----:R-:W-:Y:S01]  /*0240*/  ISETP.GE.AND P0, PT, R7, UR7, PT ;  /* 0x0000000707007c0c */ /* 0x002fe2000bf06270 */
[----:B------:R-:W-:-:S03]  /*0250*/  UIADD3 UR4, UPT, UPT, UR4, 0x1, URZ ;  /* 0x0000000104047890 */ /* 0x000fc6000fffe0ff */
[C---:B------:R-:W-:Y:S01]  /*0260*/  ISETP.GT.AND P0, PT, R7.reuse, -0x1, !P0 ;  /* 0xffffffff0700780c */ /* 0x040fe20004704270 */
[----:B------:R-:W-:Y:S01]  /*0270*/  IMAD R7, R7, UR6, RZ ;  /* 0x0000000607077c24 */ /* 0x000fe2000f8e02ff */
[----:B------:R-:W-:Y:S01]  /*0280*/  UISETP.NE.AND UP0, UPT, UR4, UR12, UPT ;  /* 0x0000000c0400728c */ /* 0x000fe2000bf05270 */
[----:B------:R-:W-:Y:S10]  /*0290*/  BRA.U !UP2, `(.L_x_1) ;  /* 0x000000050a2c7547 */ /* 0x000ff4000b800000 */
[----:B------:R-:W-:Y:S01]  /*02a0*/  SHF.R.S32.HI R6, RZ, 0x1f, R7 ;  /* 0x0000001fff067819 */ /* 0x000fe20000011407 */
[----:B------:R-:W-:Y:S01]  /*02b0*/  IMAD.MOV.U32 R11, RZ, RZ, RZ ;  /* 0x000000ffff0b7224 */ /* 0x000fe200078e00ff */
[----:B------:R-:W0:Y:S01]  /*02c0*/  LDCU UR6, c[0x0][0x390] ;  /* 0x00007200ff0677ac */ /* 0x000e220008000800 */
[----:B------:R-:W1:Y:S05]  /*02d0*/  LDCU.64 UR12, c[0x0][0x380] ;  /* 0x00007000ff0c77ac */ /* 0x000e6a0008000a00 */
.L_x_2:
[--C-:B------:R-:W-:Y:S01]  /*02e0*/  IMAD.IADD R12, R4, 0x1, R11.reuse ;  /* 0x00000001040c7824 */ /* 0x100fe200078e020b */
[----:B------:R-:W-:-:S03]  /*02f0*/  IADD3 R10, P2, P4, R7, R4, R11 ;  /* 0x00000004070a7210 */ /* 0x000fc60007c5e00b */
[C---:B------:R-:W-:Y:S01]  /*0300*/  VIADD R8, R12.reuse, 0x1 ;  /* 0x000000010c087836 */ /* 0x040fe20000000000 */
[----:B0-----:R-:W-:-:S04]  /*0310*/  ISETP.GE.AND P3, PT, R12, UR6, PT ;  /* 0x000000060c007c0c */ /* 0x001fc8000bf66270 */
[----:B------:R-:W-:Y:S02]  /*0320*/  ISETP.GT.AND P3, PT, R12, -0x1, !P3 ;  /* 0xffffffff0c00780c */ /* 0x000fe40005f64270 */
[C---:B------:R-:W-:Y:S02]  /*0330*/  ISETP.GE.AND P1, PT, R8.reuse, UR6, PT ;  /* 0x0000000608007c0c */ /* 0x040fe4000bf26270 */
[----:B------:R-:W-:Y:S02]  /*0340*/  PLOP3.LUT P3, PT, P0, P3, PT, 0x80, 0x8 ;  /* 0x000000000008781c */ /* 0x000fe40000767070 */
[----:B------:R-:W-:Y:S02]  /*0350*/  ISETP.GT.AND P1, PT, R8, -0x1, !P1 ;  /* 0xffffffff0800780c */ /* 0x000fe40004f24270 */
[----:B------:R-:W-:Y:S02]  /*0360*/  SHF.R.S32.HI R8, RZ, 0x1f, R11 ;  /* 0x0000001fff087819 */ /* 0x000fe4000001140b */
[----:B------:R-:W-:-:S07]  /*0370*/  PLOP3.LUT P1, PT, P0, P1, PT, 0x80, 0x8 ;  /* 0x000000000008781c */ /* 0x000fce0000723070 */
[----:B------:R-:W0:Y:S01]  /*0380*/  @P3 LDC.64 R14, c[0x0][0x380] ;  /* 0x0000e000ff0e3b82 */ /* 0x000e220000000a00 */
[----:B------:R-:W-:-:S04]  /*0390*/  @P3 IMAD.IADD R9, R7, 0x1, R12 ;  /* 0x0000000107093824 */ /* 0x000fc800078e020c */
[----:B0-----:R-:W-:Y:S01]  /*03a0*/  @P3 IMAD.WIDE R14, R9, 0x4, R14 ;  /* 0x00000004090e3825 */ /* 0x001fe200078e020e */
[----:B------:R-:W-:Y:S02]  /*03b0*/  IADD3.X R9, PT, PT, R6, R5, R8, P2, P4 ;  /* 0x0000000506097210 */ /* 0x000fe400017e8408 */
[----:B-1----:R-:W-:-:S03]  /*03c0*/  LEA R8, P2, R10, UR12, 0x2 ;  /* 0x0000000c0a087c11 */ /* 0x002fc6000f8410ff */
[----:B------:R0:W2:Y:S01]  /*03d0*/  @P3 LDG.E R15, desc[UR10][R14.64] ;  /* 0x0000000a0e0f3981 */ /* 0x0000a2000c1e1900 */
[----:B------:R-:W-:-:S05]  /*03e0*/  LEA.HI.X R9, R10, UR13, R9, 0x2, P2 ;  /* 0x0000000d0a097c11 */ /* 0x000fca00090f1409 */
[----:B------:R-:W3:Y:S01]  /*03f0*/  @P1 LDG.E R17, desc[UR10][R8.64+0x4] ;  /* 0x0000040a08111981 */ /* 0x000ee2000c1e1900 */
[----:B------:R-:W-:Y:S02]  /*0400*/  VIADD R10, R11, UR14 ;  /* 0x0000000e0b0a7c36 */ /* 0x000fe40008000000 */
[----:B------:R-:W-:Y:S02]  /*0410*/  VIADD R19, R12, 0x2 ;  /* 0x000000020c137836 */ /* 0x000fe40000000000 */
[C---:B------:R-:W-:Y:S02]  /*0420*/  @P3 IMAD.SHL.U32 R13, R10.reuse, 0x4, RZ ;  /* 0x000000040a0d3824 */ /* 0x040fe400078e00ff */
[----:B------:R-:W-:Y:S01]  /*0430*/  IMAD.SHL.U32 R10, R10, 0x4, RZ ;  /* 0x000000040a0a7824 */ /* 0x000fe200078e00ff */
[C---:B------:R-:W-:Y:S01]  /*0440*/  ISETP.GE.AND P2, PT, R19.reuse, UR6, PT ;  /* 0x0000000613007c0c */ /* 0x040fe2000bf46270 */
[C---:B------:R-:W-:Y:S02]  /*0450*/  VIADD R20, R12.reuse, 0x3 ;  /* 0x000000030c147836 */ /* 0x040fe40000000000 */
[----:B------:R-:W2:Y:S01]  /*0460*/  @P3 LDC R13, c[0x3][R13] ;  /* 0x00c000000d0d3b82 */ /* 0x000ea20000000800 */
[C---:B------:R-:W-:Y:S01]  /*0470*/  VIADD R21, R12.reuse, 0x4 ;  /* 0x000000040c157836 */ /* 0x040fe20000000000 */
[----:B------:R-:W-:Y:S01]  /*0480*/  ISETP.GT.AND P2, PT, R19, -0x1, !P2 ;  /* 0xffffffff1300780c */ /* 0x000fe20005744270 */
[----:B0-----:R-:W-:Y:S01]  /*0490*/  VIADD R14, R12, 0x5 ;  /* 0x000000050c0e7836 */ /* 0x001fe20000000000 */
[----:B------:R-:W-:Y:S01]  /*04a0*/  ISETP.GE.AND P6, PT, R20, UR6, PT ;  /* 0x0000000614007c0c */ /* 0x000fe2000bfc6270 */
[C---:B------:R-:W-:Y:S01]  /*04b0*/  VIADD R19, R12.reuse, 0x6 ;  /* 0x000000060c137836 */ /* 0x040fe20000000000 */
[----:B------:R-:W-:Y:S01]  /*04c0*/  ISETP.GE.AND P5, PT, R21, UR6, PT ;  /* 0x0000000615007c0c */ /* 0x000fe2000bfa6270 */
[----:B------:R-:W-:Y:S01]  /*04d0*/  VIADD R12, R12, 0x7 ;  /* 0x000000070c0c7836 */ /* 0x000fe20000000000 */
[----:B------:R-:W3:Y:S01]  /*04e0*/  @P1 LDC R18, c[0x3][R10+0x4] ;  /* 0x00c001000a121b82 */ /* 0x000ee20000000800 */
[----:B------:R-:W-:-:S02]  /*04f0*/  ISETP.GT.AND P6, PT, R20, -0x1, !P6 ;  /* 0xffffffff1400780c */ /* 0x000fc400077c4270 */
[----:B------:R-:W-:Y:S02]  /*0500*/  PLOP3.LUT P2, PT, P0, P2, PT, 0x80, 0x8 ;  /* 0x000000000008781c */ /* 0x000fe40000745070 */
[----:B------:R-:W-:Y:S02]  /*0510*/  ISETP.GT.AND P5, PT, R21, -0x1, !P5 ;  /* 0xffffffff1500780c */ /* 0x000fe40006fa4270 */
[C---:B------:R-:W-:Y:S02]  /*0520*/  ISETP.GE.AND P4, PT, R14.reuse, UR6, PT ;  /* 0x000000060e007c0c */ /* 0x040fe4000bf86270 */
[----:B------:R-:W-:Y:S02]  /*0530*/  PLOP3.LUT P5, PT, P0, P5, PT, 0x80, 0x8 ;  /* 0x000000000008781c */ /* 0x000fe400007ab070 */
[----:B------:R-:W-:-:S04]  /*0540*/  ISETP.GT.AND P4, PT, R14, -0x1, !P4 ;  /* 0xffffffff0e00780c */ /* 0x000fc80006784270 */
[----:B------:R-:W-:Y:S01]  /*0550*/  PLOP3.LUT P4, PT, P0, P4, PT, 0x80, 0x8 ;  /* 0x000000000008781c */ /* 0x000fe20000789070 */
[----:B--2---:R-:W-:Y:S01]  /*0560*/  @P3 FFMA R2, R15, R13, R2 ;  /* 0x0000000d0f023223 */ /* 0x004fe20000000002 */
[----:B------:R-:W-:Y:S01]  /*0570*/  PLOP3.LUT P3, PT, P0, P6, PT, 0x80, 0x8 ;  /* 0x000000000008781c */ /* 0x000fe2000076d070 */
[----:B------:R-:W2:Y:S01]  /*0580*/  @P2 LDG.E R13, desc[UR10][R8.64+0x8] ;  /* 0x0000080a080d2981 */ /* 0x000ea2000c1e1900 */
[----:B------:R-:W-:Y:S01]  /*0590*/  ISETP.GE.AND P6, PT, R19, UR6, PT ;  /* 0x0000000613007c0c */ /* 0x000fe2000bfc6270 */
[----:B---3--:R-:W-:-:S03]  /*05a0*/  @P1 FFMA R2, R17, R18, R2 ;  /* 0x0000001211021223 */ /* 0x008fc60000000002 */
[----:B------:R-:W-:Y:S01]  /*05b0*/  ISETP.GT.AND P6, PT, R19, -0x1, !P6 ;  /* 0xffffffff1300780c */ /* 0x000fe200077c4270 */
[----:B------:R-:W3:Y:S01]  /*05c0*/  @P5 LDG.E R17, desc[UR10][R8.64+0x10] ;  /* 0x0000100a08115981 */ /* 0x000ee2000c1e1900 */
[C---:B------:R-:W-:Y:S02]  /*05d0*/  ISETP.GE.AND P1, PT, R12.reuse, UR6, PT ;  /* 0x000000060c007c0c */ /* 0x040fe4000bf26270 */
[----:B------:R-:W-:Y:S01]  /*05e0*/  PLOP3.LUT P6, PT, P0, P6, PT, 0x80, 0x8 ;  /* 0x000000000008781c */ /* 0x000fe200007cd070 */
[----:B------:R-:W4:Y:S01]  /*05f0*/  @P4 LDG.E R19, desc[UR10][R8.64+0x14] ;  /* 0x0000140a08134981 */ /* 0x000f22000c1e1900 */
[----:B------:R-:W-:-:S03]  /*0600*/  ISETP.GT.AND P1, PT, R12, -0x1, !P1 ;  /* 0xffffffff0c00780c */ /* 0x000fc60004f24270 */
[----:B------:R-:W5:Y:S01]  /*0610*/  @P3 LDG.E R15, desc[UR10][R8.64+0xc] ;  /* 0x00000c0a080f3981 */ /* 0x000f62000c1e1900 */
[----:B------:R-:W-:-:S07]  /*0620*/  PLOP3.LUT P1, PT, P0, P1, PT, 0x80, 0x8 ;  /* 0x000000000008781c */ /* 0x000fce0000723070 */
[----:B------:R-:W4:Y:S06]  /*0630*/  @P6 LDG.E R21, desc[UR10][R8.64+0x18] ;  /* 0x0000180a08156981 */ /* 0x000f2c000c1e1900 */
[----:B------:R-:W4:Y:S01]  /*0640*/  @P1 LDG.E R23, desc[UR10][R8.64+0x1c] ;  /* 0x00001c0a08171981 */ /* 0x000f22000c1e1900 */
[----:B------:R-:W2:Y:S08]  /*0650*/  @P2 LDC R12, c[0x3][R10+0x8] ;  /* 0x00c002000a0c2b82 */ /* 0x000eb00000000800 */
[----:B------:R-:W5:Y:S08]  /*0660*/  @P3 LDC R14, c[0x3][R10+0xc] ;  /* 0x00c003000a0e3b82 */ /* 0x000f700000000800 */
[----:B------:R-:W3:Y:S08]  /*0670*/  @P5 LDC R18, c[0x3][R10+0x10] ;  /* 0x00c004000a125b82 */ /* 0x000ef00000000800 */
[----:B------:R-:W4:Y:S08]  /*0680*/  @P4 LDC R20, c[0x3][R10+0x14] ;  /* 0x00c005000a144b82 */ /* 0x000f300000000800 */
[----:B------:R-:W0:Y:S01]  /*0690*/  @P6 LDC R22, c[0x3][R10+0x18] ;  /* 0x00c006000a166b82 */ /* 0x000e220000000800 */
[----:B------:R-:W-:-:S07]  /*06a0*/  VIADD R11, R11, 0x8 ;  /* 0x000000080b0b7836 */ /* 0x000fce0000000000 */
[----:B------:R-:W1:Y:S01]  /*06b0*/  @P1 LDC R24, c[0x3][R10+0x1c] ;  /* 0x00c007000a181b82 */ /* 0x000e620000000800 */
[----:B--2---:R-:W-:Y:S01]  /*06c0*/  @P2 FFMA R2, R13, R12, R2 ;  /* 0x0000000c0d022223 */ /* 0x004fe20000000002 */
[----:B------:R-:W-:-:S03]  /*06d0*/  ISETP.NE.AND P2, PT, R11, UR5, PT ;  /* 0x000000050b007c0c */ /* 0x000fc6000bf45270 */
[----:B-----5:R-:W-:-:S04]  /*06e0*/  @P3 FFMA R2, R15, R14, R2 ;  /* 0x0000000e0f023223 */ /* 0x020fc80000000002 */
[----:B---3--:R-:W-:-:S04]  /*06f0*/  @P5 FFMA R2, R17, R18, R2 ;  /* 0x0000001211025223 */ /* 0x008fc80000000002 */
[----:B----4-:R-:W-:-:S04]  /*0700*/  @P4 FFMA R2, R19, R20, R2 ;  /* 0x0000001413024223 */ /* 0x010fc80000000002 */
[----:B0-----:R-:W-:-:S04]  /*0710*/  @P6 FFMA R2, R21, R22, R2 ;  /* 0x0000001615026223 */ /* 0x001fc80000000002 */
[----:B-1----:R-:W-:Y:S01]  /*0720*/  @P1 FFMA R2, R23, R24, R2 ;  /* 0x0000001817021223 */ /* 0x002fe20000000002 */
[----:B------:R-:W-:Y:S06]  /*0730*/  @P2 BRA `(.L_x_2) ;  /* 0xfffffff800e82947 */ /* 0x000fec000383ffff */
[----:B------:R-:W-:-:S07]  /*0740*/  IMAD.U32 R9, RZ, RZ, UR5 ;  /* 0x00000005ff097e24 */ /* 0x000fce000f8e00ff */
.L_x_1:
[----:B------:R-:W-:-:S09]  /*0750*/  UISETP.NE.AND UP2, UPT, UR8, URZ, UPT ;  /* 0x000000ff0800728c */ /* 0x000fd2000bf45270 */
[----:B------:R-:W-:Y:S05]  /*0760*/  BRA.U !UP2, `(.L_x_3) ;  /* 0x000000050a747547 */ /* 0x000fea000b800000 */
[----:B------:R-:W-:Y:S01]  /*0770*/  UISETP.NE.AND UP2, UPT, UR9, URZ, UPT ;  /* 0x000000ff0900728c */ /* 0x000fe2000bf45270 */
[----:B------:R-:W-:Y:S10]  /*0780*/  BRA.U !UP1, `(.L_x_4) ;  /* 0x0000000109a47547 */ /* 0x000ff4000b800000 */
[----:B------:R-:W-:Y:S01]  /*0790*/  IMAD.IADD R6, R4, 0x1, R9 ;  /* 0x0000000104067824 */ /* 0x000fe200078e0209 */
[----:B------:R-:W0:Y:S03]  /*07a0*/  LDCU.64 UR12, c[0x0][0x380] ;  /* 0x00007000ff0c77ac */ /* 0x000e260008000a00 */
[C---:B------:R-:W-:Y:S01]  /*07b0*/  VIADD R8, R6.reuse, 0x1 ;  /* 0x0000000106087836 */ /* 0x040fe20000000000 */
[C---:B------:R-:W-:Y:S01]  /*07c0*/  ISETP.GE.AND P1, PT, R6.reuse, UR6, PT ;  /* 0x0000000606007c0c */ /* 0x040fe2000bf26270 */
[C---:B------:R-:W-:Y:S02]  /*07d0*/  VIADD R12, R6.reuse, 0x2 ;  /* 0x00000002060c7836 */ /* 0x040fe40000000000 */
[C---:B------:R-:W-:Y:S01]  /*07e0*/  VIADD R14, R6.reuse, 0x3 ;  /* 0x00000003060e7836 */ /* 0x040fe20000000000 */
[----:B------:R-:W-:Y:S02]  /*07f0*/  ISETP.GT.AND P1, PT, R6, -0x1, !P1 ;  /* 0xffffffff0600780c */ /* 0x000fe40004f24270 */
[----:B------:R-:W-:-:S02]  /*0800*/  ISETP.GE.AND P4, PT, R8, UR6, PT ;  /* 0x0000000608007c0c */ /* 0x000fc4000bf86270 */
[----:B------:R-:W-:Y:S02]  /*0810*/  PLOP3.LUT P1, PT, P0, P1, PT, 0x80, 0x8 ;  /* 0x000000000008781c */ /* 0x000fe40000723070 */
[----:B------:R-:W-:Y:S02]  /*0820*/  ISETP.GE.AND P2, PT, R12, UR6, PT ;  /* 0x000000060c007c0c */ /* 0x000fe4000bf46270 */
[----:B------:R-:W-:Y:S02]  /*0830*/  ISETP.GT.AND P4, PT, R8, -0x1, !P4 ;  /* 0xffffffff0800780c */ /* 0x000fe40006784270 */
[----:B------:R-:W-:Y:S02]  /*0840*/  SHF.R.S32.HI R8, RZ, 0x1f, R7 ;  /* 0x0000001fff087819 */ /* 0x000fe40000011407 */
[----:B------:R-:W-:Y:S02]  /*0850*/  ISETP.GT.AND P2, PT, R12, -0x1, !P2 ;  /* 0xffffffff0c00780c */ /* 0x000fe40005744270 */
[----:B------:R-:W-:-:S02]  /*0860*/  ISETP.GE.AND P3, PT, R14, UR6, PT ;  /* 0x000000060e007c0c */ /* 0x000fc4000bf66270 */
[----:B------:R-:W-:Y:S01]  /*0870*/  PLOP3.LUT P4, PT, P0, P4, PT, 0x80, 0x8 ;  /* 0x000000000008781c */ /* 0x000fe20000789070 */
[----:B------:R-:W1:Y:S01]  /*0880*/  @P1 LDC.64 R10, c[0x0][0x380] ;  /* 0x0000e000ff0a1b82 */ /* 0x000e620000000a00 */
[C---:B------:R-:W-:Y:S01]  /*0890*/  @P1 IMAD.IADD R13, R7.reuse, 0x1, R6 ;  /* 0x00000001070d1824 */ /* 0x040fe200078e0206 */
[----:B------:R-:W-:Y:S02]  /*08a0*/  IADD3 R6, P5, P6, R7, R4, R9 ;  /* 0x0000000407067210 */ /* 0x000fe40007ebe009 */
[----:B------:R-:W-:Y:S02]  /*08b0*/  ISETP.GT.AND P3, PT, R14, -0x1, !P3 ;  /* 0xffffffff0e00780c */ /* 0x000fe40005f64270 */
[----:B------:R-:W-:Y:S02]  /*08c0*/  PLOP3.LUT P2, PT, P0, P2, PT, 0x80, 0x8 ;  /* 0x000000000008781c */ /* 0x000fe40000745070 */
[----:B------:R-:W-:Y:S01]  /*08d0*/  PLOP3.LUT P3, PT, P0, P3, PT, 0x80, 0x8 ;  /* 0x000000000008781c */ /* 0x000fe20000767070 */
[----:B-1----:R-:W-:Y:S01]  /*08e0*/  @P1 IMAD.WIDE R12, R13, 0x4, R10 ;  /* 0x000000040d0c1825 */ /* 0x002fe200078e020a */
[----:B------:R-:W-:-:S02]  /*08f0*/  IADD3.X R11, PT, PT, R8, R5, RZ, P5, P6 ;  /* 0x00000005080b7210 */ /* 0x000fc40002fec4ff */
[----:B0-----:R-:W-:-:S03]  /*0900*/  LEA R10, P5, R6, UR12, 0x2 ;  /* 0x0000000c060a7c11 */ /* 0x001fc6000f8a10ff */
[----:B------:R-:W2:Y:S01]  /*0910*/  @P1 LDG.E R13, desc[UR10][R12.64] ;  /* 0x0000000a0c0d1981 */ /* 0x000ea2000c1e1900 */
[----:B------:R-:W-:-:S05]  /*0920*/  LEA.HI.X R11, R6, UR13, R11, 0x2, P5 ;  /* 0x0000000d060b7c11 */ /* 0x000fca000a8f140b */
[----:B------:R-:W3:Y:S04]  /*0930*/  @P4 LDG.E R15, desc[UR10][R10.64+0x4] ;  /* 0x0000040a0a0f4981 */ /* 0x000ee8000c1e1900 */
[----:B------:R-:W4:Y:S04]  /*0940*/  @P2 LDG.E R17, desc[UR10][R10.64+0x8] ;  /* 0x0000080a0a112981 */ /* 0x000f28000c1e1900 */
[----:B------:R-:W5:Y:S01]  /*0950*/  @P3 LDG.E R19, desc[UR10][R10.64+0xc] ;  /* 0x00000c0a0a133981 */ /* 0x000f62000c1e1900 */
[----:B------:R-:W-:-:S04]  /*0960*/  VIADD R6, R9, UR14 ;  /* 0x0000000e09067c36 */ /* 0x000fc80008000000 */
[C---:B------:R-:W-:Y:S02]  /*0970*/  @P1 IMAD.SHL.U32 R8, R6.reuse, 0x4, RZ ;  /* 0x0000000406081824 */ /* 0x040fe400078e00ff */
[----:B------:R-:W-:-:S04]  /*0980*/  IMAD.SHL.U32 R20, R6, 0x4, RZ ;  /* 0x0000000406147824 */ /* 0x000fc800078e00ff */
[----:B------:R-:W2:Y:S08]  /*0990*/  @P1 LDC R8, c[0x3][R8] ;  /* 0x00c0000008081b82 */ /* 0x000eb00000000800 */
[----:B------:R-:W3:Y:S08]  /*09a0*/  @P4 LDC R6, c[0x3][R20+0x4] ;  /* 0x00c0010014064b82 */ /* 0x000ef00000000800 */
[----:B------:R-:W4:Y:S08]  /*09b0*/  @P2 LDC R14, c[0x3][R20+0x8] ;  /* 0x00c00200140e2b82 */ /* 0x000f300000000800 */
[----:B------:R-:W5:Y:S01]  /*09c0*/  @P3 LDC R18, c[0x3][R20+0xc] ;  /* 0x00c0030014123b82 */ /* 0x000f620000000800 */
[----:B------:R-:W-:-:S02]  /*09d0*/  VIADD R9, R9, 0x4 ;  /* 0x0000000409097836 */ /* 0x000fc40000000000 */
[----:B--2---:R-:W-:-:S04]  /*09e0*/  @P1 FFMA R2, R13, R8, R2 ;  /* 0x000000080d021223 */ /* 0x004fc80000000002 */
[----:B---3--:R-:W-:-:S04]  /*09f0*/  @P4 FFMA R2, R15, R6, R2 ;  /* 0x000000060f024223 */ /* 0x008fc80000000002 */
[----:B----4-:R-:W-:-:S04]  /*0a00*/  @P2 FFMA R2, R17, R14, R2 ;  /* 0x0000000e11022223 */ /* 0x010fc80000000002 */
[----:B-----5:R-:W-:-:S07]  /*0a10*/  @P3 FFMA R2, R19, R18, R2 ;  /* 0x0000001213023223 */ /* 0x020fce0000000002 */
.L_x_4:
[----:B------:R-:W-:Y:S05]  /*0a20*/  BRA.U !UP2, `(.L_x_3) ;  /* 0x000000010ac47547 */ /* 0x000fea000b800000 */
[----:B------:R-:W0:Y:S01]  /*0a30*/  LDCU UR7, c[0x0][0x398] ;  /* 0x00007300ff0777ac */ /* 0x000e220008000800 */
[----:B------:R-:W-:Y:S02]  /*0a40*/  UISETP.NE.AND UP2, UPT, UR9, 0x1, UPT ;  /* 0x000000010900788c */ /* 0x000fe4000bf45270 */
[----:B0-----:R-:W-:-:S07]  /*0a50*/  ULOP3.LUT UP3, URZ, UR7, 0x1, URZ, 0xc0, !UPT ;  /* 0x0000000107ff7892 */ /* 0x001fce000f86c0ff */
[----:B------:R-:W-:Y:S05]  /*0a60*/  BRA.U !UP2, `(.L_x_5) ;  /* 0x000000010a747547 */ /* 0x000fea000b800000 */
[----:B------:R-:W-:-:S04]  /*0a70*/  IMAD.IADD R8, R4, 0x1, R9 ;  /* 0x0000000104087824 */ /* 0x000fc800078e0209 */
[C---:B------:R-:W-:Y:S01]  /*0a80*/  VIADD R6, R8.reuse, 0x1 ;  /* 0x0000000108067836 */ /* 0x040fe20000000000 */
[----:B------:R-:W-:-:S04]  /*0a90*/  ISETP.GE.AND P1, PT, R8, UR6, PT ;  /* 0x0000000608007c0c */ /* 0x000fc8000bf26270 */
[----:B------:R-:W-:Y:S02]  /*0aa0*/  ISETP.GE.AND P2, PT, R6, UR6, PT ;  /* 0x0000000606007c0c */ /* 0x000fe4000bf46270 */
[----:B------:R-:W-:Y:S02]  /*0ab0*/  ISETP.GT.AND P1, PT, R8, -0x1, !P1 ;  /* 0xffffffff0800780c */ /* 0x000fe40004f24270 */
[----:B------:R-:W-:Y:S02]  /*0ac0*/  ISETP.GT.AND P2, PT, R6, -0x1, !P2 ;  /* 0xffffffff0600780c */ /* 0x000fe40005744270 */
[----:B------:R-:W-:Y:S02]  /*0ad0*/  PLOP3.LUT P1, PT, P0, P1, PT, 0x80, 0x8 ;  /* 0x000000000008781c */ /* 0x000fe40000723070 */
[----:B------:R-:W-:-:S11]  /*0ae0*/  PLOP3.LUT P2, PT, P0, P2, PT, 0x80, 0x8 ;  /* 0x000000000008781c */ /* 0x000fd60000745070 */
[----:B------:R-:W0:Y:S01]  /*0af0*/  @P1 LDC.64 R12, c[0x0][0x380] ;  /* 0x0000e000ff0c1b82 */ /* 0x000e220000000a00 */
[C---:B------:R-:W-:Y:S01]  /*0b00*/  @P1 IMAD.IADD R15, R7.reuse, 0x1, R8 ;  /* 0x00000001070f1824 */ /* 0x040fe200078e0208 */
[----:B------:R-:W-:Y:S02]  /*0b10*/  @P2 SHF.R.S32.HI R14, RZ, 0x1f, R7 ;  /* 0x0000001fff0e2819 */ /* 0x000fe40000011407 */
[--C-:B------:R-:W-:Y:S02]  /*0b20*/  @P2 SHF.R.S32.HI R6, RZ, 0x1f, R9.reuse ;  /* 0x0000001fff062819 */ /* 0x100fe40000011409 */
[----:B------:R-:W-:Y:S02]  /*0b30*/  @P2 IADD3 R17, P3, P4, R7, R4, R9 ;  /* 0x0000000407112210 */ /* 0x000fe40007c7e009 */
[----:B------:R-:W1:Y:S02]  /*0b40*/  @P2 LDC.64 R10, c[0x0][0x380] ;  /* 0x0000e000ff0a2b82 */ /* 0x000e640000000a00 */
[----:B------:R-:W-:Y:S01]  /*0b50*/  @P2 IADD3.X R6, PT, PT, R14, R5, R6, P3, P4 ;  /* 0x000000050e062210 */ /* 0x000fe20001fe8406 */
[----:B0-----:R-:W-:-:S06]  /*0b60*/  @P1 IMAD.WIDE R12, R15, 0x4, R12 ;  /* 0x000000040f0c1825 */ /* 0x001fcc00078e020c */
[----:B------:R-:W2:Y:S01]  /*0b70*/  @P1 LDG.E R13, desc[UR10][R12.64] ;  /* 0x0000000a0c0d1981 */ /* 0x000ea2000c1e1900 */
[----:B-1----:R-:W-:-:S04]  /*0b80*/  @P2 LEA R10, P3, R17, R10, 0x2 ;  /* 0x0000000a110a2211 */ /* 0x002fc800078610ff */
[----:B------:R-:W-:-:S06]  /*0b90*/  @P2 LEA.HI.X R11, R17, R11, R6, 0x2, P3 ;  /* 0x0000000b110b2211 */ /* 0x000fcc00018f1406 */
[----:B------:R-:W3:Y:S01]  /*0ba0*/  @P2 LDG.E R11, desc[UR10][R10.64+0x4] ;  /* 0x0000040a0a0b2981 */ /* 0x000ee2000c1e1900 */
[----:B------:R-:W-:-:S04]  /*0bb0*/  @P1 VIADD R6, R9, UR14 ;  /* 0x0000000e09061c36 */ /* 0x000fc80008000000 */
[----:B------:R-:W-:Y:S02]  /*0bc0*/  @P1 IMAD.SHL.U32 R8, R6, 0x4, RZ ;  /* 0x0000000406081824 */ /* 0x000fe400078e00ff */
[----:B------:R-:W-:Y:S02]  /*0bd0*/  @P2 VIADD R6, R9, UR14 ;  /* 0x0000000e09062c36 */ /* 0x000fe40008000000 */
[----:B------:R-:W2:Y:S02]  /*0be0*/  @P1 LDC R15, c[0x3][R8] ;  /* 0x00c00000080f1b82 */ /* 0x000ea40000000800 */
[----:B------:R-:W-:-:S06]  /*0bf0*/  @P2 IMAD.SHL.U32 R6, R6, 0x4, RZ ;  /* 0x0000000406062824 */ /* 0x000fcc00078e00ff */
[----:B------:R-:W3:Y:S01]  /*0c00*/  @P2 LDC R6, c[0x3][R6+0x4] ;  /* 0x00c0010006062b82 */ /* 0x000ee20000000800 */
[----:B------:R-:W-:Y:S02]  /*0c10*/  VIADD R9, R9, 0x2 ;  /* 0x0000000209097836 */ /* 0x000fe40000000000 */
[----:B--2---:R-:W-:-:S04]  /*0c20*/  @P1 FFMA R2, R15, R13, R2 ;  /* 0x0000000d0f021223 */ /* 0x004fc80000000002 */
[----:B---3--:R-:W-:-:S07]  /*0c30*/  @P2 FFMA R2, R11, R6, R2 ;  /* 0x000000060b022223 */ /* 0x008fce0000000002 */
.L_x_5:
[----:B------:R-:W-:Y:S05]  /*0c40*/  BRA.U !UP3, `(.L_x_3) ;  /* 0x000000010b3c7547 */ /* 0x000fea000b800000 */
[----:B------:R-:W-:Y:S01]  /*0c50*/  IMAD.IADD R6, R4, 0x1, R9 ;  /* 0x0000000104067824 */ /* 0x000fe200078e0209 */
[----:B------:R-:W-:Y:S04]  /*0c60*/  BSSY.RECONVERGENT B0, `(.L_x_3) ;  /* 0x000000d000007945 */ /* 0x000fe80003800200 */
[----:B------:R-:W-:-:S04]  /*0c70*/  ISETP.GE.AND P1, PT, R6, UR6, PT ;  /* 0x0000000606007c0c */ /* 0x000fc8000bf26270 */
[----:B------:R-:W-:-:S04]  /*0c80*/  ISETP.GT.AND P1, PT, R6, -0x1, !P1 ;  /* 0xffffffff0600780c */ /* 0x000fc80004f24270 */
[----:B------:R-:W-:-:S13]  /*0c90*/  PLOP3.LUT P1, PT, P0, P1, PT, 0x80, 0x8 ;  /* 0x000000000008781c */ /* 0x000fda0000723070 */
[----:B------:R-:W-:Y:S05]  /*0ca0*/  @!P1 BRA `(.L_x_6) ;  /* 0x0000000000209947 */ /* 0x000fea0003800000 */
[----:B------:R-:W0:Y:S01]  /*0cb0*/  LDC.64 R10, c[0x0][0x380] ;  /* 0x0000e000ff0a7b82 */ /* 0x000e220000000a00 */
[----:B------:R-:W-:-:S04]  /*0cc0*/  IMAD.IADD R7, R7, 0x1, R6 ;  /* 0x0000000107077824 */ /* 0x000fc800078e0206 */
[----:B0-----:R-:W-:-:S06]  /*0cd0*/  IMAD.WIDE R6, R7, 0x4, R10 ;  /* 0x0000000407067825 */ /* 0x001fcc00078e020a */
[----:B------:R-:W2:Y:S01]  /*0ce0*/  LDG.E R7, desc[UR10][R6.64] ;  /* 0x0000000a06077981 */ /* 0x000ea2000c1e1900 */
[----:B------:R-:W-:-:S04]  /*0cf0*/  VIADD R9, R9, UR14 ;  /* 0x0000000e09097c36 */ /* 0x000fc80008000000 */
[----:B------:R-:W-:-:S06]  /*0d00*/  IMAD.SHL.U32 R9, R9, 0x4, RZ ;  /* 0x0000000409097824 */ /* 0x000fcc00078e00ff */
[----:B------:R-:W2:Y:S02]  /*0d10*/  LDC R9, c[0x3][R9] ;  /* 0x00c0000009097b82 */ /* 0x000ea40000000800 */
[----:B--2---:R-:W-:-:S07]  /*0d20*/  FFMA R2, R7, R9, R2 ;  /* 0x0000000907027223 */ /* 0x004fce0000000002 */
.L_x_6:
[----:B------:R-:W-:Y:S05]  /*0d30*/  BSYNC.RECONVERGENT B0 ;  /* 0x0000000000007941 */ /* 0x000fea0003800200 */
.L_x_3:
[----:B------:R-:W-:Y:S05]  /*0d40*/  BRA.U UP0, `(.L_x_7) ;  /* 0xfffffff500247547 */ /* 0x000fea000b83ffff */
.L_x_0:
[----:B------:R-:W0:Y:S01]  /*0d50*/  LDC.64 R4, c[0x0][0x388] ;  /* 0x0000e200ff047b82 */ /* 0x000e220000000a00 */
[----:B------:R-:W-:-:S04]  /*0d60*/  IMAD R3, R0, UR6, R3 ;  /* 0x0000000600037c24 */ /* 0x000fc8000f8e0203 */
[----:B0-----:R-:W-:-:S05]  /*0d70*/  IMAD.WIDE R4, R3, 0x4, R4 ;  /* 0x0000000403047825 */ /* 0x001fca00078e0204 */
[----:B------:R-:W-:Y:S01]  /*0d80*/  STG.E desc[UR10][R4.64], R2 ;  /* 0x0000000204007986 */ /* 0x000fe2000c10190a */
[----:B------:R-:W-:Y:S05]  /*0d90*/  EXIT ;  /* 0x000000000000794d */ /* 0x000fea0003800000 */
.L_x_8:
[----:B------:R-:W-:-:S00]  /*0da0*/  BRA `(.L_x_8) ;  /* 0xfffffffc00fc7947 */ /* 0x000fc0000383ffff */
[----:B------:R-:W-:-:S00]  /*0db0*/  NOP ;  /* 0x0000000000007918 */ /* 0x000fc00000000000 */
        /* <DEDUP_REMOVED lines=12> */
.L_x_9:


//--------------------- .nv.shared.reserved.0     --------------------------
	.section	.nv.shared.reserved.0,"aw",@nobits
	.weak		__nv_reservedSMEM_offset_0_alias
	.size		__nv_reservedSMEM_offset_0_alias, 0, 64
	.other		__nv_reservedSMEM_offset_0_alias,@"STO_CUDA_RESERVED_SHARED STV_DEFAULT"
__nv_reservedSMEM_offset_0_alias:
	.zero		0
	.zero		64


//--------------------- .nv.constant0._Z27convolution_constant_memoryPfS_iii --------------------------
	.section	.nv.constant0._Z27convolution_constant_memoryPfS_iii,"a",@progbits
	.sectionflags	@""
	.align	4
.nv.constant0._Z27convolution_constant_memoryPfS_iii:
	.zero		924


//--------------------- SYMBOLS --------------------------

	.type		.nv.reservedSmem.offset0,@object
	.size		.nv.reservedSmem.offset0,0x4
